//
// Generated by NVIDIA NVVM Compiler
//
// Compiler Build ID: CL-36424714
// Cuda compilation tools, release 13.0, V13.0.88
// Based on NVVM 20.0.0
//

.version 9.0
.target sm_100
.address_size 64

	// .globl	_Z15gol_step_kernelPKmPmiii

.visible .entry _Z15gol_step_kernelPKmPmiii(
	.param .u64 .ptr .align 1 _Z15gol_step_kernelPKmPmiii_param_0,
	.param .u64 .ptr .align 1 _Z15gol_step_kernelPKmPmiii_param_1,
	.param .u32 _Z15gol_step_kernelPKmPmiii_param_2,
	.param .u32 _Z15gol_step_kernelPKmPmiii_param_3,
	.param .u32 _Z15gol_step_kernelPKmPmiii_param_4
)
{
	.reg .pred 	%p<13>;
	.reg .b32 	%r<49>;
	.reg .b64 	%rd<116>;

	ld.param.u64 	%rd26, [_Z15gol_step_kernelPKmPmiii_param_0];
	ld.param.u64 	%rd27, [_Z15gol_step_kernelPKmPmiii_param_1];
	ld.param.u32 	%r6, [_Z15gol_step_kernelPKmPmiii_param_2];
	ld.param.u32 	%r7, [_Z15gol_step_kernelPKmPmiii_param_3];
	ld.param.u32 	%r8, [_Z15gol_step_kernelPKmPmiii_param_4];
	mov.u32 	%r9, %ctaid.x;
	mov.u32 	%r10, %ntid.x;
	mov.u32 	%r11, %tid.x;
	mad.lo.s32 	%r1, %r9, %r10, %r11;
	mul.lo.s32 	%r12, %r7, %r6;
	setp.ge.u32 	%p1, %r1, %r12;
	@%p1 bra 	$L__BB0_16;
	add.s32 	%r13, %r7, -1;
	and.b32  	%r2, %r13, %r1;
	shr.u32 	%r3, %r1, %r8;
	add.s32 	%r4, %r2, 1;
	add.s32 	%r5, %r3, 1;
	cvt.s64.s32 	%rd1, %r7;
	mul.wide.s32 	%rd28, %r3, %r7;
	shl.b64 	%rd29, %rd28, 3;
	add.s64 	%rd2, %rd26, %rd29;
	neg.s32 	%r14, %r7;
	mul.wide.s32 	%rd30, %r14, 8;
	add.s64 	%rd3, %rd2, %rd30;
	min.s32 	%r15, %r3, %r2;
	setp.lt.s32 	%p2, %r15, 1;
	@%p2 bra 	$L__BB0_3;
	add.s32 	%r16, %r2, -1;
	mul.wide.u32 	%rd34, %r16, 8;
	add.s64 	%rd33, %rd3, %rd34;
	// begin inline asm
	ld.global.nc.u64 %rd109, [%rd33];
	// end inline asm
	bra.uni 	$L__BB0_4;
$L__BB0_3:
	setp.lt.s32 	%p3, %r3, 1;
	mov.b64 	%rd109, 0;
	mov.u64 	%rd108, %rd109;
	mov.u64 	%rd110, %rd109;
	@%p3 bra 	$L__BB0_6;
$L__BB0_4:
	setp.ge.s32 	%p4, %r4, %r7;
	mul.wide.s32 	%rd38, %r2, 8;
	add.s64 	%rd36, %rd3, %rd38;
	// begin inline asm
	ld.global.nc.u64 %rd108, [%rd36];
	// end inline asm
	mov.b64 	%rd110, 0;
	@%p4 bra 	$L__BB0_6;
	add.s64 	%rd40, %rd36, 8;
	// begin inline asm
	ld.global.nc.u64 %rd110, [%rd40];
	// end inline asm
$L__BB0_6:
	setp.lt.s32 	%p5, %r2, 1;
	mov.b64 	%rd111, 0;
	@%p5 bra 	$L__BB0_8;
	add.s32 	%r17, %r2, -1;
	mul.wide.u32 	%rd44, %r17, 8;
	add.s64 	%rd43, %rd2, %rd44;
	// begin inline asm
	ld.global.nc.u64 %rd111, [%rd43];
	// end inline asm
$L__BB0_8:
	setp.ge.s32 	%p6, %r4, %r7;
	mul.wide.s32 	%rd48, %r2, 8;
	add.s64 	%rd46, %rd2, %rd48;
	// begin inline asm
	ld.global.nc.u64 %rd45, [%rd46];
	// end inline asm
	mov.b64 	%rd112, 0;
	@%p6 bra 	$L__BB0_10;
	add.s64 	%rd50, %rd46, 8;
	// begin inline asm
	ld.global.nc.u64 %rd112, [%rd50];
	// end inline asm
$L__BB0_10:
	shl.b64 	%rd52, %rd1, 3;
	add.s64 	%rd18, %rd2, %rd52;
	setp.ge.s32 	%p7, %r5, %r6;
	setp.lt.s32 	%p8, %r2, 1;
	mov.b64 	%rd113, 0;
	or.pred  	%p9, %p7, %p8;
	@%p9 bra 	$L__BB0_12;
	add.s32 	%r18, %r2, -1;
	setp.lt.s32 	%p10, %r5, %r6;
	selp.b64 	%rd55, %rd18, 0, %p10;
	mul.wide.u32 	%rd56, %r18, 8;
	add.s64 	%rd54, %rd55, %rd56;
	// begin inline asm
	ld.global.nc.u64 %rd113, [%rd54];
	// end inline asm
$L__BB0_12:
	setp.ge.s32 	%p11, %r5, %r6;
	mov.b64 	%rd114, 0;
	mov.u64 	%rd115, %rd114;
	@%p11 bra 	$L__BB0_15;
	setp.ge.s32 	%p12, %r4, %r7;
	add.s64 	%rd59, %rd18, %rd48;
	// begin inline asm
	ld.global.nc.u64 %rd114, [%rd59];
	// end inline asm
	@%p12 bra 	$L__BB0_15;
	add.s64 	%rd63, %rd59, 8;
	// begin inline asm
	ld.global.nc.u64 %rd115, [%rd63];
	// end inline asm
$L__BB0_15:
	mov.b64 	{%r19, %r20}, %rd109;
	mov.b64 	{%r21, %r22}, %rd108;
	shf.l.wrap.b32 	%r23, %r20, %r21, 1;
	shf.l.wrap.b32 	%r24, %r21, %r22, 1;
	mov.b64 	%rd64, {%r23, %r24};
	mov.b64 	{%r25, %r26}, %rd110;
	shf.l.wrap.b32 	%r27, %r22, %r25, 31;
	shf.l.wrap.b32 	%r28, %r21, %r22, 31;
	mov.b64 	%rd65, {%r28, %r27};
	xor.b64  	%rd66, %rd64, %rd108;
	xor.b64  	%rd67, %rd66, %rd65;
	and.b64  	%rd68, %rd64, %rd108;
	and.b64  	%rd69, %rd65, %rd66;
	or.b64  	%rd70, %rd69, %rd68;
	mov.b64 	{%r29, %r30}, %rd113;
	mov.b64 	{%r31, %r32}, %rd114;
	shf.l.wrap.b32 	%r33, %r30, %r31, 1;
	shf.l.wrap.b32 	%r34, %r31, %r32, 1;
	mov.b64 	%rd71, {%r33, %r34};
	mov.b64 	{%r35, %r36}, %rd115;
	shf.l.wrap.b32 	%r37, %r32, %r35, 31;
	shf.l.wrap.b32 	%r38, %r31, %r32, 31;
	mov.b64 	%rd72, {%r38, %r37};
	xor.b64  	%rd73, %rd71, %rd114;
	xor.b64  	%rd74, %rd73, %rd72;
	and.b64  	%rd75, %rd71, %rd114;
	and.b64  	%rd76, %rd72, %rd73;
	or.b64  	%rd77, %rd76, %rd75;
	mov.b64 	{%r39, %r40}, %rd111;
	mov.b64 	{%r41, %r42}, %rd45;
	shf.l.wrap.b32 	%r43, %r40, %r41, 1;
	shf.l.wrap.b32 	%r44, %r41, %r42, 1;
	mov.b64 	%rd78, {%r43, %r44};
	mov.b64 	{%r45, %r46}, %rd112;
	shf.l.wrap.b32 	%r47, %r42, %r45, 31;
	shf.l.wrap.b32 	%r48, %r41, %r42, 31;
	mov.b64 	%rd79, {%r48, %r47};
	xor.b64  	%rd80, %rd79, %rd78;
	and.b64  	%rd81, %rd79, %rd78;
	xor.b64  	%rd82, %rd74, %rd67;
	and.b64  	%rd83, %rd74, %rd67;
	xor.b64  	%rd84, %rd77, %rd70;
	and.b64  	%rd85, %rd77, %rd70;
	xor.b64  	%rd86, %rd84, %rd83;
	xor.b64  	%rd87, %rd82, %rd80;
	and.b64  	%rd88, %rd82, %rd80;
	xor.b64  	%rd89, %rd86, %rd81;
	and.b64  	%rd90, %rd86, %rd81;
	xor.b64  	%rd91, %rd89, %rd88;
	or.b64  	%rd92, %rd83, %rd88;
	and.b64  	%rd93, %rd84, %rd92;
	or.b64  	%rd94, %rd93, %rd85;
	or.b64  	%rd95, %rd94, %rd90;
	not.b64 	%rd96, %rd95;
	and.b64  	%rd97, %rd87, %rd96;
	and.b64  	%rd98, %rd97, %rd89;
	or.b64  	%rd99, %rd95, %rd87;
	not.b64 	%rd100, %rd99;
	and.b64  	%rd101, %rd91, %rd100;
	and.b64  	%rd102, %rd101, %rd45;
	or.b64  	%rd103, %rd102, %rd98;
	cvta.to.global.u64 	%rd104, %rd27;
	mul.wide.u32 	%rd105, %r1, 8;
	add.s64 	%rd106, %rd104, %rd105;
	st.global.u64 	[%rd106], %rd103;
$L__BB0_16:
	ret;

}


// ===== COMPILED SASS (sm_100) =====

	.target	sm_100

	.elftype	@"ET_EXEC"


//--------------------- .note.nv.tkinfo           --------------------------
	.section	.note.nv.tkinfo,"",@"SHT_NOTE"
	.sectionflags	@"SHF_NOTE_NV_TKINFO"
	.tkinfo
        /*0018*/ 	.word	0x00000002
        /*0030*/ 	.string	""
        /*0030*/ 	.string	"ptxas"
        /*0030*/ 	.string	"Cuda compilation tools, release 13.0, V13.0.88"
        /*0030*/ 	.string	"Build cuda_13.0.r13.0/compiler.36424714_0"
        /*0030*/ 	.string	"-arch sm_100 -m 64 "



//--------------------- .note.nv.cuinfo           --------------------------
	.section	.note.nv.cuinfo,"",@"SHT_NOTE"
	.sectionflags	@"SHF_NOTE_NV_CUINFO"
        /*0018*/ 	.short	0x0002
        /*001a*/ 	.short	0x0064
        /*001c*/ 	.short	0x0082
	.zero		2


//--------------------- .nv.info                  --------------------------
	.section	.nv.info,"",@"SHT_CUDA_INFO"
	.align	4


	//----- nvinfo : EIATTR_REGCOUNT
	.align		4
        /*0000*/ 	.byte	0x04, 0x2f
        /*0002*/ 	.short	(.L_1 - .L_0)
	.align		4
.L_0:
        /*0004*/ 	.word	index@(_Z15gol_step_kernelPKmPmiii)
        /*0008*/ 	.word	0x00000020


	//----- nvinfo : EIATTR_FRAME_SIZE
	.align		4
.L_1:
        /*000c*/ 	.byte	0x04, 0x11
        /*000e*/ 	.short	(.L_3 - .L_2)
	.align		4
.L_2:
        /*0010*/ 	.word	index@(_Z15gol_step_kernelPKmPmiii)
        /*0014*/ 	.word	0x00000000


	//----- nvinfo : EIATTR_MIN_STACK_SIZE
	.align		4
.L_3:
        /*0018*/ 	.byte	0x04, 0x12
        /*001a*/ 	.short	(.L_5 - .L_4)
	.align		4
.L_4:
        /*001c*/ 	.word	index@(_Z15gol_step_kernelPKmPmiii)
        /*0020*/ 	.word	0x00000000
.L_5:


//--------------------- .nv.compat                --------------------------
	.section	.nv.compat,"",@"SHT_CUDA_COMPAT_INFO"
	.align	4
        /*0000*/ 	.byte	0x02, 0x09, 0x00, 0x00, 0x02, 0x02, 0x01, 0x00, 0x02, 0x05, 0x05, 0x00, 0x03, 0x07, 0x01, 0x01
        /*0010*/ 	.byte	0x02, 0x03, 0x00, 0x00, 0x02, 0x06, 0x01, 0x00, 0x04, 0x0b, 0x08, 0x00, 0x09, 0x00, 0x00, 0x00
        /*0020*/ 	.byte	0x00, 0x00, 0x00, 0x00


//--------------------- .nv.info._Z15gol_step_kernelPKmPmiii --------------------------
	.section	.nv.info._Z15gol_step_kernelPKmPmiii,"",@"SHT_CUDA_INFO"
	.sectionflags	@""
	.align	4


	//----- nvinfo : EIATTR_CUDA_API_VERSION
	.align		4
        /*0000*/ 	.byte	0x04, 0x37
        /*0002*/ 	.short	(.L_7 - .L_6)
.L_6:
        /*0004*/ 	.word	0x00000082


	//----- nvinfo : EIATTR_KPARAM_INFO
	.align		4
.L_7:
        /*0008*/ 	.byte	0x04, 0x17
        /*000a*/ 	.short	(.L_9 - .L_8)
.L_8:
        /*000c*/ 	.word	0x00000000
        /*0010*/ 	.short	0x0004
        /*0012*/ 	.short	0x0018
        /*0014*/ 	.byte	0x00, 0xf0, 0x11, 0x00


	//----- nvinfo : EIATTR_KPARAM_INFO
	.align		4
.L_9:
        /*0018*/ 	.byte	0x04, 0x17
        /*001a*/ 	.short	(.L_11 - .L_10)
.L_10:
        /*001c*/ 	.word	0x00000000
        /*0020*/ 	.short	0x0003
        /*0022*/ 	.short	0x0014
        /*0024*/ 	.byte	0x00, 0xf0, 0x11, 0x00


	//----- nvinfo : EIATTR_KPARAM_INFO
	.align		4
.L_11:
        /*0028*/ 	.byte	0x04, 0x17
        /*002a*/ 	.short	(.L_13 - .L_12)
.L_12:
        /*002c*/ 	.word	0x00000000
        /*0030*/ 	.short	0x0002
        /*0032*/ 	.short	0x0010
        /*0034*/ 	.byte	0x00, 0xf0, 0x11, 0x00


	//----- nvinfo : EIATTR_KPARAM_INFO
	.align		4
.L_13:
        /*0038*/ 	.byte	0x04, 0x17
        /*003a*/ 	.short	(.L_15 - .L_14)
.L_14:
        /*003c*/ 	.word	0x00000000
        /*0040*/ 	.short	0x0001
        /*0042*/ 	.short	0x0008
        /*0044*/ 	.byte	0x00, 0xf5, 0x21, 0x00


	//----- nvinfo : EIATTR_KPARAM_INFO
	.align		4
.L_15:
        /*0048*/ 	.byte	0x04, 0x17
        /*004a*/ 	.short	(.L_17 - .L_16)
.L_16:
        /*004c*/ 	.word	0x00000000
        /*0050*/ 	.short	0x0000
        /*0052*/ 	.short	0x0000
        /*0054*/ 	.byte	0x00, 0xf5, 0x21, 0x00


	//----- nvinfo : EIATTR_SPARSE_MMA_MASK
	.align		4
.L_17:
        /*0058*/ 	.byte	0x03, 0x50
        /*005a*/ 	.short	0x0000


	//----- nvinfo : EIATTR_MAXREG_COUNT
	.align		4
        /*005c*/ 	.byte	0x03, 0x1b
        /*005e*/ 	.short	0x00ff


	//----- nvinfo : EIATTR_MERCURY_ISA_VERSION
	.align		4
        /*0060*/ 	.byte	0x03, 0x5f
        /*0062*/ 	.short	0x0101


	//----- nvinfo : EIATTR_VRC_CTA_INIT_COUNT
	.align		4
        /*0064*/ 	.byte	0x02, 0x4a
	.zero		1
	.zero		1


	//----- nvinfo : EIATTR_EXIT_INSTR_OFFSETS
	.align		4
        /*0068*/ 	.byte	0x04, 0x1c
        /*006a*/ 	.short	(.L_19 - .L_18)


	//   ....[0]....
.L_18:
        /*006c*/ 	.word	0x00000080


	//   ....[1]....
        /*0070*/ 	.word	0x000007e0


	//----- nvinfo : EIATTR_CRS_STACK_SIZE
	.align		4
.L_19:
        /*0074*/ 	.byte	0x04, 0x1e
        /*0076*/ 	.short	(.L_21 - .L_20)
.L_20:
        /*0078*/ 	.word	0x00000000


	//----- nvinfo : EIATTR_CBANK_PARAM_SIZE
	.align		4
.L_21:
        /*007c*/ 	.byte	0x03, 0x19
        /*007e*/ 	.short	0x001c


	//----- nvinfo : EIATTR_PARAM_CBANK
	.align		4
        /*0080*/ 	.byte	0x04, 0x0a
        /*0082*/ 	.short	(.L_23 - .L_22)
	.align		4
.L_22:
        /*0084*/ 	.word	index@(.nv.constant0._Z15gol_step_kernelPKmPmiii)
        /*0088*/ 	.short	0x0380
        /*008a*/ 	.short	0x001c


	//----- nvinfo : EIATTR_SW_WAR
	.align		4
.L_23:
        /*008c*/ 	.byte	0x04, 0x36
        /*008e*/ 	.short	(.L_25 - .L_24)
.L_24:
        /*0090*/ 	.word	0x00000008
.L_25:


//--------------------- .nv.callgraph             --------------------------
	.section	.nv.callgraph,"",@"SHT_CUDA_CALLGRAPH"
	.align	4
	.sectionentsize	8
	.align		4
        /*0000*/ 	.word	0x00000000
	.align		4
        /*0004*/ 	.word	0xffffffff
	.align		4
        /*0008*/ 	.word	0x00000000
	.align		4
        /*000c*/ 	.word	0xfffffffe
	.align		4
        /*0010*/ 	.word	0x00000000
	.align		4
        /*0014*/ 	.word	0xfffffffd
	.align		4
        /*0018*/ 	.word	0x00000000
	.align		4
        /*001c*/ 	.word	0xfffffffc


//--------------------- .text._Z15gol_step_kernelPKmPmiii --------------------------
	.section	.text._Z15gol_step_kernelPKmPmiii,"ax",@progbits
	.align	128
        .global         _Z15gol_step_kernelPKmPmiii
        .type           _Z15gol_step_kernelPKmPmiii,@function
        .size           _Z15gol_step_kernelPKmPmiii,(.L_x_8 - _Z15gol_step_kernelPKmPmiii)
        .other          _Z15gol_step_kernelPKmPmiii,@"STO_CUDA_ENTRY STV_DEFAULT"
_Z15gol_step_kernelPKmPmiii:
.text._Z15gol_step_kernelPKmPmiii:
[----:B------:R-:W-:Y:S01]  /*0000*/  LDC R1, c[0x0][0x37c] ;  /* 0x0000df00ff017b82 */ /* 0x000fe20000000800 */
[----:B------:R-:W0:Y:S07]  /*0010*/  S2R R3, SR_TID.X ;  /* 0x0000000000037919 */ /* 0x000e2e0000002100 */
[----:B------:R-:W0:Y:S08]  /*0020*/  S2UR UR4, SR_CTAID.X ;  /* 0x00000000000479c3 */ /* 0x000e300000002500 */
[----:B------:R-:W0:Y:S08]  /*0030*/  LDC R0, c[0x0][0x360] ;  /* 0x0000d800ff007b82 */ /* 0x000e300000000800 */
[----:B------:R-:W1:Y:S01]  /*0040*/  LDC.64 R8, c[0x0][0x390] ;  /* 0x0000e400ff087b82 */ /* 0x000e620000000a00 */
[----:B0-----:R-:W-:-:S02]  /*0050*/  IMAD R0, R0, UR4, R3 ;  /* 0x0000000400007c24 */ /* 0x001fc4000f8e0203 */
[----:B-1----:R-:W-:-:S05]  /*0060*/  IMAD R3, R9, R8, RZ ;  /* 0x0000000809037224 */ /* 0x002fca00078e02ff */
[----:B------:R-:W-:-:S13]  /*0070*/  ISETP.GE.U32.AND P0, PT, R0, R3, PT ;  /* 0x000000030000720c */ /* 0x000fda0003f06070 */
[----:B------:R-:W-:Y:S05]  /*0080*/  @P0 EXIT ;  /* 0x000000000000094d */ /* 0x000fea0003800000 */
[----:B------:R-:W0:Y:S01]  /*0090*/  LDCU UR4, c[0x0][0x398] ;  /* 0x00007300ff0477ac */ /* 0x000e220008000800 */
[----:B------:R-:W-:Y:S01]  /*00a0*/  VIADD R15, R9, 0xffffffff ;  /* 0xffffffff090f7836 */ /* 0x000fe20000000000 */
[----:B------:R-:W-:Y:S04]  /*00b0*/  BSSY.RECONVERGENT B1, `(.L_x_0) ;  /* 0x0000020000017945 */ /* 0x000fe80003800200 */
[----:B------:R-:W-:Y:S01]  /*00c0*/  BSSY.RELIABLE B0, `(.L_x_1) ;  /* 0x0000019000007945 */ /* 0x000fe20003800100 */
[----:B------:R-:W1:Y:S01]  /*00d0*/  LDCU.64 UR6, c[0x0][0x380] ;  /* 0x00007000ff0677ac */ /* 0x000e620008000a00 */
[----:B------:R-:W-:-:S05]  /*00e0*/  LOP3.LUT R15, R15, R0, RZ, 0xc0, !PT ;  /* 0x000000000f0f7212 */ /* 0x000fca00078ec0ff */
[C---:B------:R-:W-:Y:S01]  /*00f0*/  VIADD R10, R15.reuse, 0x1 ;  /* 0x000000010f0a7836 */ /* 0x040fe20000000000 */
[----:B0-----:R-:W-:Y:S01]  /*0100*/  SHF.R.U32.HI R2, RZ, UR4, R0 ;  /* 0x00000004ff027c19 */ /* 0x001fe20008011600 */
[----:B------:R-:W0:Y:S03]  /*0110*/  LDCU.64 UR4, c[0x0][0x358] ;  /* 0x00006b00ff0477ac */ /* 0x000e260008000a00 */
[----:B------:R-:W-:Y:S01]  /*0120*/  VIMNMX R3, PT, PT, R15, R2, PT ;  /* 0x000000020f037248 */ /* 0x000fe20003fe0100 */
[----:B------:R-:W-:-:S03]  /*0130*/  IMAD.WIDE R4, R2, R9, RZ ;  /* 0x0000000902047225 */ /* 0x000fc600078e02ff */
[----:B------:R-:W-:Y:S01]  /*0140*/  ISETP.GE.AND P0, PT, R3, 0x1, PT ;  /* 0x000000010300780c */ /* 0x000fe20003f06270 */
[----:B------:R-:W-:Y:S01]  /*0150*/  VIADD R23, R2, 0x1 ;  /* 0x0000000102177836 */ /* 0x000fe20000000000 */
[----:B-1----:R-:W-:-:S04]  /*0160*/  LEA R6, P1, R4, UR6, 0x3 ;  /* 0x0000000604067c11 */ /* 0x002fc8000f8218ff */
[----:B------:R-:W-:Y:S01]  /*0170*/  LEA.HI.X R7, R4, UR7, R5, 0x3, P1 ;  /* 0x0000000704077c11 */ /* 0x000fe200088f1c05 */
[----:B------:R-:W-:-:S04]  /*0180*/  IMAD.MOV R5, RZ, RZ, -R9 ;  /* 0x000000ffff057224 */ /* 0x000fc800078e0a09 */
[----:B------:R-:W-:Y:S02]  /*0190*/  IMAD.WIDE R4, R5, 0x8, R6 ;  /* 0x0000000805047825 */ /* 0x000fe400078e0206 */
[----:B0-----:R-:W-:Y:S05]  /*01a0*/  @!P0 BRA `(.L_x_2) ;  /* 0x0000000000108947 */ /* 0x001fea0003800000 */
[----:B------:R-:W-:-:S04]  /*01b0*/  VIADD R3, R15, 0xffffffff ;  /* 0xffffffff0f037836 */ /* 0x000fc80000000000 */
[----:B------:R-:W-:-:S05]  /*01c0*/  IMAD.WIDE.U32 R2, R3, 0x8, R4 ;  /* 0x0000000803027825 */ /* 0x000fca00078e0004 */
[----:B------:R0:W5:Y:S01]  /*01d0*/  LDG.E.CONSTANT R25, desc[UR4][R2.64+0x4] ;  /* 0x0000040402197981 */ /* 0x000162000c1e9900 */
[----:B------:R-:W-:Y:S05]  /*01e0*/  BRA `(.L_x_3) ;  /* 0x0000000000187947 */ /* 0x000fea0003800000 */
.L_x_2:
[----:B------:R-:W-:Y:S01]  /*01f0*/  ISETP.GE.AND P0, PT, R2, 0x1, PT ;  /* 0x000000010200780c */ /* 0x000fe20003f06270 */
[----:B------:R-:W-:Y:S01]  /*0200*/  IMAD.MOV.U32 R25, RZ, RZ, RZ ;  /* 0x000000ffff197224 */ /* 0x000fe200078e00ff */
[----:B------:R-:W-:Y:S01]  /*0210*/  CS2R R2, SRZ ;  /* 0x0000000000027805 */ /* 0x000fe2000001ff00 */
[----:B------:R-:W-:-:S10]  /*0220*/  IMAD.MOV.U32 R21, RZ, RZ, RZ ;  /* 0x000000ffff157224 */ /* 0x000fd400078e00ff */
[----:B------:R-:W-:Y:S05]  /*0230*/  @!P0 BREAK.RELIABLE B0 ;  /* 0x0000000000008942 */ /* 0x000fea0003800100 */
[----:B------:R-:W-:Y:S05]  /*0240*/  @!P0 BRA `(.L_x_4) ;  /* 0x0000000000188947 */ /* 0x000fea0003800000 */
.L_x_3:
[----:B------:R-:W-:Y:S05]  /*0250*/  BSYNC.RELIABLE B0 ;  /* 0x0000000000007941 */ /* 0x000fea0003800100 */
.L_x_1:
[----:B------:R-:W-:Y:S01]  /*0260*/  ISETP.GE.AND P0, PT, R10, R9, PT ;  /* 0x000000090a00720c */ /* 0x000fe20003f06270 */
[----:B------:R-:W-:Y:S02]  /*0270*/  IMAD.MOV.U32 R21, RZ, RZ, RZ ;  /* 0x000000ffff157224 */ /* 0x000fe400078e00ff */
[----:B------:R-:W-:-:S05]  /*0280*/  IMAD.WIDE R4, R15, 0x8, R4 ;  /* 0x000000080f047825 */ /* 0x000fca00078e0204 */
[----:B0-----:R0:W5:Y:S05]  /*0290*/  LDG.E.64.CONSTANT R2, desc[UR4][R4.64] ;  /* 0x0000000404027981 */ /* 0x00116a000c1e9b00 */
[----:B------:R0:W5:Y:S02]  /*02a0*/  @!P0 LDG.E.CONSTANT R21, desc[UR4][R4.64+0x8] ;  /* 0x0000080404158981 */ /* 0x000164000c1e9900 */
.L_x_4:
[----:B------:R-:W-:Y:S05]  /*02b0*/  BSYNC.RECONVERGENT B1 ;  /* 0x0000000000017941 */ /* 0x000fea0003800200 */
.L_x_0:
[----:B------:R-:W-:Y:S05]  /*02c0*/  WARPSYNC.ALL ;  /* 0x0000000000007948 */ /* 0x000fea0003800000 */
[----:B------:R-:W-:Y:S01]  /*02d0*/  ISETP.GE.AND P2, PT, R15, 0x1, PT ;  /* 0x000000010f00780c */ /* 0x000fe20003f46270 */
[----:B------:R-:W-:Y:S01]  /*02e0*/  IMAD.MOV.U32 R11, RZ, RZ, RZ ;  /* 0x000000ffff0b7224 */ /* 0x000fe200078e00ff */
[----:B0-----:R-:W-:Y:S01]  /*02f0*/  LEA R4, P0, R9, R6, 0x3 ;  /* 0x0000000609047211 */ /* 0x001fe200078018ff */
[----:B------:R-:W-:Y:S01]  /*0300*/  IMAD.WIDE R28, R15, 0x8, R6 ;  /* 0x000000080f1c7825 */ /* 0x000fe200078e0206 */
[----:B------:R-:W-:Y:S02]  /*0310*/  SHF.R.S32.HI R5, RZ, 0x1f, R9 ;  /* 0x0000001fff057819 */ /* 0x000fe40000011409 */
[----:B------:R-:W-:Y:S01]  /*0320*/  ISETP.GE.OR P1, PT, R23, R8, !P2 ;  /* 0x000000081700720c */ /* 0x000fe20005726670 */
[----:B------:R-:W-:Y:S01]  /*0330*/  IMAD.MOV.U32 R27, RZ, RZ, RZ ;  /* 0x000000ffff1b7224 */ /* 0x000fe200078e00ff */
[----:B------:R-:W-:Y:S01]  /*0340*/  LEA.HI.X R5, R9, R7, R5, 0x3, P0 ;  /* 0x0000000709057211 */ /* 0x000fe200000f1c05 */
[----:B------:R-:W-:Y:S01]  /*0350*/  IMAD.MOV.U32 R13, RZ, RZ, RZ ;  /* 0x000000ffff0d7224 */ /* 0x000fe200078e00ff */
[----:B------:R-:W-:-:S03]  /*0360*/  ISETP.GE.AND P0, PT, R10, R9, PT ;  /* 0x000000090a00720c */ /* 0x000fc60003f06270 */
[----:B------:R-:W-:-:S04]  /*0370*/  @P2 VIADD R19, R15, 0xffffffff ;  /* 0xffffffff0f132836 */ /* 0x000fc80000000000 */
[----:B------:R-:W-:Y:S02]  /*0380*/  @P2 IMAD.WIDE.U32 R18, R19, 0x8, R6 ;  /* 0x0000000813122825 */ /* 0x000fe400078e0006 */
[----:B------:R-:W5:Y:S01]  /*0390*/  LDG.E.64.CONSTANT R6, desc[UR4][R28.64] ;  /* 0x000000041c067981 */ /* 0x000f62000c1e9b00 */
[----:B------:R-:W-:Y:S01]  /*03a0*/  @!P1 ISETP.GE.AND P3, PT, R23, R8, PT ;  /* 0x000000081700920c */ /* 0x000fe20003f66270 */
[----:B------:R-:W-:Y:S02]  /*03b0*/  @!P1 VIADD R9, R15, 0xffffffff ;  /* 0xffffffff0f099836 */ /* 0x000fe40000000000 */
[----:B------:R-:W5:Y:S01]  /*03c0*/  @!P0 LDG.E.CONSTANT R11, desc[UR4][R28.64+0x8] ;  /* 0x000008041c0b8981 */ /* 0x000f62000c1e9900 */
[----:B------:R-:W-:Y:S02]  /*03d0*/  @!P1 SEL R16, R4, RZ, !P3 ;  /* 0x000000ff04109207 */ /* 0x000fe40005800000 */
[----:B------:R-:W-:Y:S02]  /*03e0*/  @!P1 SEL R17, R5, RZ, !P3 ;  /* 0x000000ff05119207 */ /* 0x000fe40005800000 */
[----:B-----5:R-:W-:-:S02]  /*03f0*/  SHF.L.W.U32.HI R25, R25, 0x1, R2 ;  /* 0x0000000119197819 */ /* 0x020fc40000010e02 */
[----:B------:R-:W-:Y:S01]  /*0400*/  SHF.L.W.U32.HI R12, R2, 0x1f, R3 ;  /* 0x0000001f020c7819 */ /* 0x000fe20000010e03 */
[----:B------:R-:W-:Y:S01]  /*0410*/  @!P1 IMAD.WIDE.U32 R16, R9, 0x8, R16 ;  /* 0x0000000809109825 */ /* 0x000fe200078e0010 */
[----:B------:R-:W-:Y:S01]  /*0420*/  BSSY.RECONVERGENT B1, `(.L_x_5) ;  /* 0x000000e000017945 */ /* 0x000fe20003800200 */
[----:B------:R0:W5:Y:S04]  /*0430*/  @P2 LDG.E.CONSTANT R13, desc[UR4][R18.64+0x4] ;  /* 0x00000404120d2981 */ /* 0x000168000c1e9900 */
[----:B------:R1:W5:Y:S01]  /*0440*/  @!P1 LDG.E.CONSTANT R27, desc[UR4][R16.64+0x4] ;  /* 0x00000404101b9981 */ /* 0x000362000c1e9900 */
[----:B------:R-:W-:Y:S02]  /*0450*/  ISETP.GE.AND P1, PT, R23, R8, PT ;  /* 0x000000081700720c */ /* 0x000fe40003f26270 */
[----:B------:R-:W-:-:S02]  /*0460*/  CS2R R8, SRZ ;  /* 0x0000000000087805 */ /* 0x000fc4000001ff00 */
[----:B------:R-:W-:Y:S02]  /*0470*/  LOP3.LUT R10, R12, R25, R2, 0x96, !PT ;  /* 0x000000190c0a7212 */ /* 0x000fe400078e9602 */
[----:B------:R-:W-:Y:S01]  /*0480*/  SHF.L.W.U32.HI R14, R3, 0x1f, R21 ;  /* 0x0000001f030e7819 */ /* 0x000fe20000010e15 */
[----:B------:R-:W-:Y:S01]  /*0490*/  IMAD.MOV.U32 R21, RZ, RZ, RZ ;  /* 0x000000ffff157224 */ /* 0x000fe200078e00ff */
[----:B------:R-:W-:Y:S02]  /*04a0*/  LOP3.LUT R12, R25, R2, R12, 0xe8, !PT ;  /* 0x00000002190c7212 */ /* 0x000fe400078ee80c */
[----:B0-----:R-:W-:-:S03]  /*04b0*/  SHF.L.W.U32.HI R19, R2, 0x1, R3 ;  /* 0x0000000102137819 */ /* 0x001fc60000010e03 */
[----:B-1----:R-:W-:Y:S05]  /*04c0*/  @P1 BRA `(.L_x_6) ;  /* 0x00000000000c1947 */ /* 0x002fea0003800000 */
[----:B------:R-:W-:-:S05]  /*04d0*/  IMAD.WIDE R4, R15, 0x8, R4 ;  /* 0x000000080f047825 */ /* 0x000fca00078e0204 */
[----:B------:R0:W5:Y:S04]  /*04e0*/  @!P0 LDG.E.CONSTANT R21, desc[UR4][R4.64+0x8] ;  /* 0x0000080404158981 */ /* 0x000168000c1e9900 */
[----:B------:R0:W5:Y:S02]  /*04f0*/  LDG.E.64.CONSTANT R8, desc[UR4][R4.64] ;  /* 0x0000000404087981 */ /* 0x000164000c1e9b00 */
.L_x_6:
[----:B------:R-:W-:Y:S05]  /*0500*/  BSYNC.RECONVERGENT B1 ;  /* 0x0000000000017941 */ /* 0x000fea0003800200 */
.L_x_5:
[----:B-----5:R-:W-:Y:S02]  /*0510*/  SHF.L.W.U32.HI R2, R9, 0x1f, R21 ;  /* 0x0000001f09027819 */ /* 0x020fe40000010e15 */
[C-C-:B------:R-:W-:Y:S02]  /*0520*/  SHF.L.W.U32.HI R15, R8.reuse, 0x1, R9.reuse ;  /* 0x00000001080f7819 */ /* 0x140fe40000010e09 */
[----:B------:R-:W-:Y:S02]  /*0530*/  SHF.L.W.U32.HI R16, R8, 0x1f, R9 ;  /* 0x0000001f08107819 */ /* 0x000fe40000010e09 */
[----:B------:R-:W-:Y:S02]  /*0540*/  SHF.L.W.U32.HI R27, R27, 0x1, R8 ;  /* 0x000000011b1b7819 */ /* 0x000fe40000010e08 */
[----:B0-----:R-:W-:Y:S02]  /*0550*/  LOP3.LUT R4, R14, R19, R3, 0x96, !PT ;  /* 0x000000130e047212 */ /* 0x001fe400078e9603 */
[----:B------:R-:W-:-:S02]  /*0560*/  LOP3.LUT R5, R19, R3, R14, 0xe8, !PT ;  /* 0x0000000313057212 */ /* 0x000fc400078ee80e */
[----:B------:R-:W-:Y:S02]  /*0570*/  LOP3.LUT R21, R2, R15, R9, 0x96, !PT ;  /* 0x0000000f02157212 */ /* 0x000fe400078e9609 */
[----:B------:R-:W-:Y:S02]  /*0580*/  LOP3.LUT R14, R15, R9, R2, 0xe8, !PT ;  /* 0x000000090f0e7212 */ /* 0x000fe400078ee802 */
[----:B------:R-:W-:Y:S01]  /*0590*/  LOP3.LUT R9, R16, R27, R8, 0x96, !PT ;  /* 0x0000001b10097212 */ /* 0x000fe200078e9608 */
[----:B------:R-:W0:Y:S01]  /*05a0*/  LDC.64 R2, c[0x0][0x388] ;  /* 0x0000e200ff027b82 */ /* 0x000e220000000a00 */
[----:B------:R-:W-:Y:S02]  /*05b0*/  LOP3.LUT R19, R27, R8, R16, 0xe8, !PT ;  /* 0x000000081b137212 */ /* 0x000fe400078ee810 */
[----:B------:R-:W-:Y:S02]  /*05c0*/  SHF.L.W.U32.HI R17, R7, 0x1f, R11 ;  /* 0x0000001f07117819 */ /* 0x000fe40000010e0b */
[----:B------:R-:W-:-:S02]  /*05d0*/  SHF.L.W.U32.HI R8, R6, 0x1, R7 ;  /* 0x0000000106087819 */ /* 0x000fc40000010e07 */
[----:B------:R-:W-:Y:S02]  /*05e0*/  SHF.L.W.U32.HI R20, R6, 0x1f, R7 ;  /* 0x0000001f06147819 */ /* 0x000fe40000010e07 */
[----:B------:R-:W-:Y:S02]  /*05f0*/  LOP3.LUT R15, R21, R4, RZ, 0x3c, !PT ;  /* 0x00000004150f7212 */ /* 0x000fe400078e3cff */
[----:B------:R-:W-:Y:S02]  /*0600*/  SHF.L.W.U32.HI R23, R13, 0x1, R6 ;  /* 0x000000010d177819 */ /* 0x000fe40000010e06 */
[----:B------:R-:W-:Y:S02]  /*0610*/  LOP3.LUT R11, R9, R10, RZ, 0x3c, !PT ;  /* 0x0000000a090b7212 */ /* 0x000fe400078e3cff */
[----:B------:R-:W-:Y:S02]  /*0620*/  LOP3.LUT R18, R14, R5, RZ, 0x3c, !PT ;  /* 0x000000050e127212 */ /* 0x000fe400078e3cff */
[----:B------:R-:W-:-:S02]  /*0630*/  LOP3.LUT R22, R19, R12, RZ, 0x3c, !PT ;  /* 0x0000000c13167212 */ /* 0x000fc400078e3cff */
[----:B------:R-:W-:Y:S02]  /*0640*/  LOP3.LUT R13, R15, R17, R8, 0x60, !PT ;  /* 0x000000110f0d7212 */ /* 0x000fe400078e6008 */
[----:B------:R-:W-:Y:S02]  /*0650*/  LOP3.LUT R16, R11, R20, R23, 0x60, !PT ;  /* 0x000000140b107212 */ /* 0x000fe400078e6017 */
[----:B------:R-:W-:Y:S01]  /*0660*/  LOP3.LUT R18, R18, R21, R4, 0x78, !PT ;  /* 0x0000001512127212 */ /* 0x000fe200078e7804 */
[----:B0-----:R-:W-:Y:S01]  /*0670*/  IMAD.WIDE.U32 R2, R0, 0x8, R2 ;  /* 0x0000000800027825 */ /* 0x001fe200078e0002 */
[----:B------:R-:W-:Y:S02]  /*0680*/  LOP3.LUT R22, R22, R9, R10, 0x78, !PT ;  /* 0x0000000916167212 */ /* 0x000fe400078e780a */
[----:B------:R-:W-:Y:S02]  /*0690*/  LOP3.LUT R21, R13, R21, R4, 0xf8, !PT ;  /* 0x000000150d157212 */ /* 0x000fe400078ef804 */
[----:B------:R-:W-:-:S02]  /*06a0*/  LOP3.LUT R9, R16, R9, R10, 0xf8, !PT ;  /* 0x0000000910097212 */ /* 0x000fc400078ef80a */
[-CC-:B------:R-:W-:Y:S02]  /*06b0*/  LOP3.LUT R4, R11, R20.reuse, R23.reuse, 0x96, !PT ;  /* 0x000000140b047212 */ /* 0x180fe400078e9617 */
[CCC-:B------:R-:W-:Y:S02]  /*06c0*/  LOP3.LUT R11, R22.reuse, R20.reuse, R23.reuse, 0x78, !PT ;  /* 0x00000014160b7212 */ /* 0x1c0fe400078e7817 */
[----:B------:R-:W-:Y:S02]  /*06d0*/  LOP3.LUT R20, R22, R20, R23, 0x80, !PT ;  /* 0x0000001416147212 */ /* 0x000fe400078e8017 */
[----:B------:R-:W-:Y:S02]  /*06e0*/  LOP3.LUT R5, R14, R5, R21, 0xe8, !PT ;  /* 0x000000050e057212 */ /* 0x000fe400078ee815 */
[----:B------:R-:W-:Y:S02]  /*06f0*/  LOP3.LUT R10, R18, R17, R8, 0x80, !PT ;  /* 0x00000011120a7212 */ /* 0x000fe400078e8008 */
[----:B------:R-:W-:-:S02]  /*0700*/  LOP3.LUT R9, R19, R12, R9, 0xe8, !PT ;  /* 0x0000000c13097212 */ /* 0x000fc400078ee809 */
[-CC-:B------:R-:W-:Y:S02]  /*0710*/  LOP3.LUT R18, R18, R17.reuse, R8.reuse, 0x78, !PT ;  /* 0x0000001112127212 */ /* 0x180fe400078e7808 */
[----:B------:R-:W-:Y:S02]  /*0720*/  LOP3.LUT R15, R15, R17, R8, 0x96, !PT ;  /* 0x000000110f0f7212 */ /* 0x000fe400078e9608 */
[----:B------:R-:W-:Y:S02]  /*0730*/  LOP3.LUT R5, R5, R10, RZ, 0xfc, !PT ;  /* 0x0000000a05057212 */ /* 0x000fe400078efcff */
[----:B------:R-:W-:Y:S02]  /*0740*/  LOP3.LUT R9, R9, R20, RZ, 0xfc, !PT ;  /* 0x0000001409097212 */ /* 0x000fe400078efcff */
[----:B------:R-:W-:Y:S02]  /*0750*/  LOP3.LUT R10, R18, R13, RZ, 0x3c, !PT ;  /* 0x0000000d120a7212 */ /* 0x000fe400078e3cff */
[----:B------:R-:W-:-:S02]  /*0760*/  LOP3.LUT R16, R11, R16, RZ, 0x3c, !PT ;  /* 0x000000100b107212 */ /* 0x000fc400078e3cff */
[----:B------:R-:W-:Y:S02]  /*0770*/  LOP3.LUT R8, R18, R15, R5, 0x40, !PT ;  /* 0x0000000f12087212 */ /* 0x000fe400078e4005 */
[----:B------:R-:W-:Y:S02]  /*0780*/  LOP3.LUT R11, R11, R4, R9, 0x40, !PT ;  /* 0x000000040b0b7212 */ /* 0x000fe400078e4009 */
[----:B------:R-:W-:Y:S02]  /*0790*/  LOP3.LUT R5, R10, R5, R15, 0x10, !PT ;  /* 0x000000050a057212 */ /* 0x000fe400078e100f */
[----:B------:R-:W-:Y:S02]  /*07a0*/  LOP3.LUT R9, R16, R9, R4, 0x10, !PT ;  /* 0x0000000910097212 */ /* 0x000fe400078e1004 */
[----:B------:R-:W-:Y:S02]  /*07b0*/  LOP3.LUT R5, R8, R5, R7, 0xf8, !PT ;  /* 0x0000000508057212 */ /* 0x000fe400078ef807 */
[----:B------:R-:W-:-:S05]  /*07c0*/  LOP3.LUT R4, R11, R9, R6, 0xf8, !PT ;  /* 0x000000090b047212 */ /* 0x000fca00078ef806 */
[----:B------:R-:W-:Y:S01]  /*07d0*/  STG.E.64 desc[UR4][R2.64], R4 ;  /* 0x0000000402007986 */ /* 0x000fe2000c101b04 */
[----:B------:R-:W-:Y:S05]  /*07e0*/  EXIT ;  /* 0x000000000000794d */ /* 0x000fea0003800000 */
.L_x_7:
[----:B------:R-:W-:-:S00]  /*07f0*/  BRA `(.L_x_7) ;  /* 0xfffffffc00fc7947 */ /* 0x000fc0000383ffff */
[----:B------:R-:W-:-:S00]  /*0800*/  NOP ;  /* 0x0000000000007918 */ /* 0x000fc00000000000 */
[----:B------:R-:W-:-:S00]  /*0810*/  NOP ;  /* 0x0000000000007918 */ /* 0x000fc00000000000 */
[----:B------:R-:W-:-:S00]  /*0820*/  NOP ;  /* 0x0000000000007918 */ /* 0x000fc00000000000 */
[----:B------:R-:W-:-:S00]  /*0830*/  NOP ;  /* 0x0000000000007918 */ /* 0x000fc00000000000 */
[----:B------:R-:W-:-:S00]  /*0840*/  NOP ;  /* 0x0000000000007918 */ /* 0x000fc00000000000 */
[----:B------:R-:W-:-:S00]  /*0850*/  NOP ;  /* 0x0000000000007918 */ /* 0x000fc00000000000 */
[----:B------:R-:W-:-:S00]  /*0860*/  NOP ;  /* 0x0000000000007918 */ /* 0x000fc00000000000 */
[----:B------:R-:W-:-:S00]  /*0870*/  NOP ;  /* 0x0000000000007918 */ /* 0x000fc00000000000 */
.L_x_8:


//--------------------- .nv.shared.reserved.0     --------------------------
	.section	.nv.shared.reserved.0,"aw",@nobits
	.weak		__nv_reservedSMEM_offset_0_alias
	.size		__nv_reservedSMEM_offset_0_alias, 0, 64
	.other		__nv_reservedSMEM_offset_0_alias,@"STO_CUDA_RESERVED_SHARED STV_DEFAULT"
__nv_reservedSMEM_offset_0_alias:
	.zero		0
	.zero		64


//--------------------- .nv.constant0._Z15gol_step_kernelPKmPmiii --------------------------
	.section	.nv.constant0._Z15gol_step_kernelPKmPmiii,"a",@progbits
	.sectionflags	@""
	.align	4
.nv.constant0._Z15gol_step_kernelPKmPmiii:
	.zero		924


//--------------------- SYMBOLS --------------------------

	.type		.nv.reservedSmem.offset0,@object
	.size		.nv.reservedSmem.offset0,0x4
